//
// Generated by NVIDIA NVVM Compiler
//
// Compiler Build ID: CL-36424714
// Cuda compilation tools, release 13.0, V13.0.88
// Based on NVVM 20.0.0
//

.version 9.0
.target sm_100
.address_size 64

	// .globl	_Z16transpose_kernelPKfPfii

.visible .entry _Z16transpose_kernelPKfPfii(
	.param .u64 .ptr .align 1 _Z16transpose_kernelPKfPfii_param_0,
	.param .u64 .ptr .align 1 _Z16transpose_kernelPKfPfii_param_1,
	.param .u32 _Z16transpose_kernelPKfPfii_param_2,
	.param .u32 _Z16transpose_kernelPKfPfii_param_3
)
{
	.reg .pred 	%p<4>;
	.reg .b32 	%r<13>;
	.reg .b32 	%f<2>;
	.reg .b64 	%rd<9>;

	ld.param.u64 	%rd1, [_Z16transpose_kernelPKfPfii_param_0];
	ld.param.u64 	%rd2, [_Z16transpose_kernelPKfPfii_param_1];
	ld.param.u32 	%r3, [_Z16transpose_kernelPKfPfii_param_2];
	ld.param.u32 	%r4, [_Z16transpose_kernelPKfPfii_param_3];
	mov.u32 	%r5, %ctaid.y;
	mov.u32 	%r6, %ntid.y;
	mov.u32 	%r7, %tid.y;
	mad.lo.s32 	%r1, %r5, %r6, %r7;
	mov.u32 	%r8, %ctaid.x;
	mov.u32 	%r9, %ntid.x;
	mov.u32 	%r10, %tid.x;
	mad.lo.s32 	%r2, %r8, %r9, %r10;
	setp.ge.s32 	%p1, %r1, %r3;
	setp.ge.s32 	%p2, %r2, %r4;
	or.pred  	%p3, %p1, %p2;
	@%p3 bra 	$L__BB0_2;
	cvta.to.global.u64 	%rd3, %rd1;
	cvta.to.global.u64 	%rd4, %rd2;
	mad.lo.s32 	%r11, %r4, %r1, %r2;
	mul.wide.s32 	%rd5, %r11, 4;
	add.s64 	%rd6, %rd3, %rd5;
	ld.global.nc.f32 	%f1, [%rd6];
	mad.lo.s32 	%r12, %r3, %r2, %r1;
	mul.wide.s32 	%rd7, %r12, 4;
	add.s64 	%rd8, %rd4, %rd7;
	st.global.f32 	[%rd8], %f1;
$L__BB0_2:
	ret;

}


// ===== COMPILED SASS (sm_100) =====

	.target	sm_100

	.elftype	@"ET_EXEC"


//--------------------- .note.nv.tkinfo           --------------------------
	.section	.note.nv.tkinfo,"",@"SHT_NOTE"
	.sectionflags	@"SHF_NOTE_NV_TKINFO"
	.tkinfo
        /*0018*/ 	.word	0x00000002
        /*0030*/ 	.string	""
        /*0030*/ 	.string	"ptxas"
        /*0030*/ 	.string	"Cuda compilation tools, release 13.0, V13.0.88"
        /*0030*/ 	.string	"Build cuda_13.0.r13.0/compiler.36424714_0"
        /*0030*/ 	.string	"-arch sm_100 -m 64 "



//--------------------- .note.nv.cuinfo           --------------------------
	.section	.note.nv.cuinfo,"",@"SHT_NOTE"
	.sectionflags	@"SHF_NOTE_NV_CUINFO"
        /*0018*/ 	.short	0x0002
        /*001a*/ 	.short	0x0064
        /*001c*/ 	.short	0x0082
	.zero		2


//--------------------- .nv.info                  --------------------------
	.section	.nv.info,"",@"SHT_CUDA_INFO"
	.align	4


	//----- nvinfo : EIATTR_REGCOUNT
	.align		4
        /*0000*/ 	.byte	0x04, 0x2f
        /*0002*/ 	.short	(.L_1 - .L_0)
	.align		4
.L_0:
        /*0004*/ 	.word	index@(_Z16transpose_kernelPKfPfii)
        /*0008*/ 	.word	0x0000000a


	//----- nvinfo : EIATTR_FRAME_SIZE
	.align		4
.L_1:
        /*000c*/ 	.byte	0x04, 0x11
        /*000e*/ 	.short	(.L_3 - .L_2)
	.align		4
.L_2:
        /*0010*/ 	.word	index@(_Z16transpose_kernelPKfPfii)
        /*0014*/ 	.word	0x00000000


	//----- nvinfo : EIATTR_MIN_STACK_SIZE
	.align		4
.L_3:
        /*0018*/ 	.byte	0x04, 0x12
        /*001a*/ 	.short	(.L_5 - .L_4)
	.align		4
.L_4:
        /*001c*/ 	.word	index@(_Z16transpose_kernelPKfPfii)
        /*0020*/ 	.word	0x00000000
.L_5:


//--------------------- .nv.compat                --------------------------
	.section	.nv.compat,"",@"SHT_CUDA_COMPAT_INFO"
	.align	4
        /*0000*/ 	.byte	0x02, 0x09, 0x00, 0x00, 0x02, 0x02, 0x01, 0x00, 0x02, 0x05, 0x05, 0x00, 0x03, 0x07, 0x01, 0x01
        /*0010*/ 	.byte	0x02, 0x03, 0x00, 0x00, 0x02, 0x06, 0x01, 0x00, 0x04, 0x0b, 0x08, 0x00, 0x09, 0x00, 0x00, 0x00
        /*0020*/ 	.byte	0x00, 0x00, 0x00, 0x00


//--------------------- .nv.info._Z16transpose_kernelPKfPfii --------------------------
	.section	.nv.info._Z16transpose_kernelPKfPfii,"",@"SHT_CUDA_INFO"
	.sectionflags	@""
	.align	4


	//----- nvinfo : EIATTR_CUDA_API_VERSION
	.align		4
        /*0000*/ 	.byte	0x04, 0x37
        /*0002*/ 	.short	(.L_7 - .L_6)
.L_6:
        /*0004*/ 	.word	0x00000082


	//----- nvinfo : EIATTR_KPARAM_INFO
	.align		4
.L_7:
        /*0008*/ 	.byte	0x04, 0x17
        /*000a*/ 	.short	(.L_9 - .L_8)
.L_8:
        /*000c*/ 	.word	0x00000000
        /*0010*/ 	.short	0x0003
        /*0012*/ 	.short	0x0014
        /*0014*/ 	.byte	0x00, 0xf0, 0x11, 0x00


	//----- nvinfo : EIATTR_KPARAM_INFO
	.align		4
.L_9:
        /*0018*/ 	.byte	0x04, 0x17
        /*001a*/ 	.short	(.L_11 - .L_10)
.L_10:
        /*001c*/ 	.word	0x00000000
        /*0020*/ 	.short	0x0002
        /*0022*/ 	.short	0x0010
        /*0024*/ 	.byte	0x00, 0xf0, 0x11, 0x00


	//----- nvinfo : EIATTR_KPARAM_INFO
	.align		4
.L_11:
        /*0028*/ 	.byte	0x04, 0x17
        /*002a*/ 	.short	(.L_13 - .L_12)
.L_12:
        /*002c*/ 	.word	0x00000000
        /*0030*/ 	.short	0x0001
        /*0032*/ 	.short	0x0008
        /*0034*/ 	.byte	0x00, 0xf5, 0x21, 0x00


	//----- nvinfo : EIATTR_KPARAM_INFO
	.align		4
.L_13:
        /*0038*/ 	.byte	0x04, 0x17
        /*003a*/ 	.short	(.L_15 - .L_14)
.L_14:
        /*003c*/ 	.word	0x00000000
        /*0040*/ 	.short	0x0000
        /*0042*/ 	.short	0x0000
        /*0044*/ 	.byte	0x00, 0xf5, 0x21, 0x00


	//----- nvinfo : EIATTR_SPARSE_MMA_MASK
	.align		4
.L_15:
        /*0048*/ 	.byte	0x03, 0x50
        /*004a*/ 	.short	0x0000


	//----- nvinfo : EIATTR_MAXREG_COUNT
	.align		4
        /*004c*/ 	.byte	0x03, 0x1b
        /*004e*/ 	.short	0x00ff


	//----- nvinfo : EIATTR_MERCURY_ISA_VERSION
	.align		4
        /*0050*/ 	.byte	0x03, 0x5f
        /*0052*/ 	.short	0x0101


	//----- nvinfo : EIATTR_VRC_CTA_INIT_COUNT
	.align		4
        /*0054*/ 	.byte	0x02, 0x4a
	.zero		1
	.zero		1


	//----- nvinfo : EIATTR_EXIT_INSTR_OFFSETS
	.align		4
        /*0058*/ 	.byte	0x04, 0x1c
        /*005a*/ 	.short	(.L_17 - .L_16)


	//   ....[0]....
.L_16:
        /*005c*/ 	.word	0x000000c0


	//   ....[1]....
        /*0060*/ 	.word	0x00000160


	//----- nvinfo : EIATTR_CBANK_PARAM_SIZE
	.align		4
.L_17:
        /*0064*/ 	.byte	0x03, 0x19
        /*0066*/ 	.short	0x0018


	//----- nvinfo : EIATTR_PARAM_CBANK
	.align		4
        /*0068*/ 	.byte	0x04, 0x0a
        /*006a*/ 	.short	(.L_19 - .L_18)
	.align		4
.L_18:
        /*006c*/ 	.word	index@(.nv.constant0._Z16transpose_kernelPKfPfii)
        /*0070*/ 	.short	0x0380
        /*0072*/ 	.short	0x0018


	//----- nvinfo : EIATTR_SW_WAR
	.align		4
.L_19:
        /*0074*/ 	.byte	0x04, 0x36
        /*0076*/ 	.short	(.L_21 - .L_20)
.L_20:
        /*0078*/ 	.word	0x00000008
.L_21:


//--------------------- .nv.callgraph             --------------------------
	.section	.nv.callgraph,"",@"SHT_CUDA_CALLGRAPH"
	.align	4
	.sectionentsize	8
	.align		4
        /*0000*/ 	.word	0x00000000
	.align		4
        /*0004*/ 	.word	0xffffffff
	.align		4
        /*0008*/ 	.word	0x00000000
	.align		4
        /*000c*/ 	.word	0xfffffffe
	.align		4
        /*0010*/ 	.word	0x00000000
	.align		4
        /*0014*/ 	.word	0xfffffffd
	.align		4
        /*0018*/ 	.word	0x00000000
	.align		4
        /*001c*/ 	.word	0xfffffffc


//--------------------- .text._Z16transpose_kernelPKfPfii --------------------------
	.section	.text._Z16transpose_kernelPKfPfii,"ax",@progbits
	.align	128
        .global         _Z16transpose_kernelPKfPfii
        .type           _Z16transpose_kernelPKfPfii,@function
        .size           _Z16transpose_kernelPKfPfii,(.L_x_1 - _Z16transpose_kernelPKfPfii)
        .other          _Z16transpose_kernelPKfPfii,@"STO_CUDA_ENTRY STV_DEFAULT"
_Z16transpose_kernelPKfPfii:
.text._Z16transpose_kernelPKfPfii:
[----:B------:R-:W-:Y:S01]  /*0000*/  LDC R1, c[0x0][0x37c] ;  /* 0x0000df00ff017b82 */ /* 0x000fe20000000800 */
[----:B------:R-:W0:Y:S07]  /*0010*/  S2R R2, SR_TID.X ;  /* 0x0000000000027919 */ /* 0x000e2e0000002100 */
[----:B------:R-:W1:Y:S01]  /*0020*/  LDC R0, c[0x0][0x364] ;  /* 0x0000d900ff007b82 */ /* 0x000e620000000800 */
[----:B------:R-:W2:Y:S01]  /*0030*/  LDCU.64 UR6, c[0x0][0x390] ;  /* 0x00007200ff0677ac */ /* 0x000ea20008000a00 */
[----:B------:R-:W1:Y:S06]  /*0040*/  S2R R3, SR_TID.Y ;  /* 0x0000000000037919 */ /* 0x000e6c0000002200 */
[----:B------:R-:W0:Y:S08]  /*0050*/  S2UR UR5, SR_CTAID.X ;  /* 0x00000000000579c3 */ /* 0x000e300000002500 */
[----:B------:R-:W0:Y:S08]  /*0060*/  LDC R7, c[0x0][0x360] ;  /* 0x0000d800ff077b82 */ /* 0x000e300000000800 */
[----:B------:R-:W1:Y:S01]  /*0070*/  S2UR UR4, SR_CTAID.Y ;  /* 0x00000000000479c3 */ /* 0x000e620000002600 */
[----:B0-----:R-:W-:-:S05]  /*0080*/  IMAD R7, R7, UR5, R2 ;  /* 0x0000000507077c24 */ /* 0x001fca000f8e0202 */
[----:B--2---:R-:W-:Y:S01]  /*0090*/  ISETP.GE.AND P0, PT, R7, UR7, PT ;  /* 0x0000000707007c0c */ /* 0x004fe2000bf06270 */
[----:B-1----:R-:W-:-:S05]  /*00a0*/  IMAD R0, R0, UR4, R3 ;  /* 0x0000000400007c24 */ /* 0x002fca000f8e0203 */
[----:B------:R-:W-:-:S13]  /*00b0*/  ISETP.GE.OR P0, PT, R0, UR6, P0 ;  /* 0x0000000600007c0c */ /* 0x000fda0008706670 */
[----:B------:R-:W-:Y:S05]  /*00c0*/  @P0 EXIT ;  /* 0x000000000000094d */ /* 0x000fea0003800000 */
[----:B------:R-:W0:Y:S01]  /*00d0*/  LDC.64 R2, c[0x0][0x380] ;  /* 0x0000e000ff027b82 */ /* 0x000e220000000a00 */
[----:B------:R-:W1:Y:S01]  /*00e0*/  LDCU.64 UR4, c[0x0][0x358] ;  /* 0x00006b00ff0477ac */ /* 0x000e620008000a00 */
[----:B------:R-:W-:-:S04]  /*00f0*/  IMAD R5, R0, UR7, R7 ;  /* 0x0000000700057c24 */ /* 0x000fc8000f8e0207 */
[----:B0-----:R-:W-:Y:S02]  /*0100*/  IMAD.WIDE R2, R5, 0x4, R2 ;  /* 0x0000000405027825 */ /* 0x001fe400078e0202 */
[----:B------:R-:W0:Y:S04]  /*0110*/  LDC.64 R4, c[0x0][0x388] ;  /* 0x0000e200ff047b82 */ /* 0x000e280000000a00 */
[----:B-1----:R-:W2:Y:S01]  /*0120*/  LDG.E.CONSTANT R3, desc[UR4][R2.64] ;  /* 0x0000000402037981 */ /* 0x002ea2000c1e9900 */
[----:B------:R-:W-:-:S04]  /*0130*/  IMAD R7, R7, UR6, R0 ;  /* 0x0000000607077c24 */ /* 0x000fc8000f8e0200 */
[----:B0-----:R-:W-:-:S05]  /*0140*/  IMAD.WIDE R4, R7, 0x4, R4 ;  /* 0x0000000407047825 */ /* 0x001fca00078e0204 */
[----:B--2---:R-:W-:Y:S01]  /*0150*/  STG.E desc[UR4][R4.64], R3 ;  /* 0x0000000304007986 */ /* 0x004fe2000c101904 */
[----:B------:R-:W-:Y:S05]  /*0160*/  EXIT ;  /* 0x000000000000794d */ /* 0x000fea0003800000 */
.L_x_0:
[----:B------:R-:W-:-:S00]  /*0170*/  BRA `(.L_x_0) ;  /* 0xfffffffc00fc7947 */ /* 0x000fc0000383ffff */
[----:B------:R-:W-:-:S00]  /*0180*/  NOP ;  /* 0x0000000000007918 */ /* 0x000fc00000000000 */
[----:B------:R-:W-:-:S00]  /*0190*/  NOP ;  /* 0x0000000000007918 */ /* 0x000fc00000000000 */
[----:B------:R-:W-:-:S00]  /*01a0*/  NOP ;  /* 0x0000000000007918 */ /* 0x000fc00000000000 */
[----:B------:R-:W-:-:S00]  /*01b0*/  NOP ;  /* 0x0000000000007918 */ /* 0x000fc00000000000 */
[----:B------:R-:W-:-:S00]  /*01c0*/  NOP ;  /* 0x0000000000007918 */ /* 0x000fc00000000000 */
[----:B------:R-:W-:-:S00]  /*01d0*/  NOP ;  /* 0x0000000000007918 */ /* 0x000fc00000000000 */
[----:B------:R-:W-:-:S00]  /*01e0*/  NOP ;  /* 0x0000000000007918 */ /* 0x000fc00000000000 */
[----:B------:R-:W-:-:S00]  /*01f0*/  NOP ;  /* 0x0000000000007918 */ /* 0x000fc00000000000 */
.L_x_1:


//--------------------- .nv.shared.reserved.0     --------------------------
	.section	.nv.shared.reserved.0,"aw",@nobits
	.weak		__nv_reservedSMEM_offset_0_alias
	.size		__nv_reservedSMEM_offset_0_alias, 0, 64
	.other		__nv_reservedSMEM_offset_0_alias,@"STO_CUDA_RESERVED_SHARED STV_DEFAULT"
__nv_reservedSMEM_offset_0_alias:
	.zero		0
	.zero		64


//--------------------- .nv.constant0._Z16transpose_kernelPKfPfii --------------------------
	.section	.nv.constant0._Z16transpose_kernelPKfPfii,"a",@progbits
	.sectionflags	@""
	.align	4
.nv.constant0._Z16transpose_kernelPKfPfii:
	.zero		920


//--------------------- SYMBOLS --------------------------

	.type		.nv.reservedSmem.offset0,@object
	.size		.nv.reservedSmem.offset0,0x4
